//
// Generated by NVIDIA NVVM Compiler
//
// Compiler Build ID: CL-36424714
// Cuda compilation tools, release 13.0, V13.0.88
// Based on NVVM 20.0.0
//

.version 9.0
.target sm_100
.address_size 64

	// .globl	_Z15langtons_kernelPhP3Antiiii

.visible .entry _Z15langtons_kernelPhP3Antiiii(
	.param .u64 .ptr .align 1 _Z15langtons_kernelPhP3Antiiii_param_0,
	.param .u64 .ptr .align 1 _Z15langtons_kernelPhP3Antiiii_param_1,
	.param .u32 _Z15langtons_kernelPhP3Antiiii_param_2,
	.param .u32 _Z15langtons_kernelPhP3Antiiii_param_3,
	.param .u32 _Z15langtons_kernelPhP3Antiiii_param_4,
	.param .u32 _Z15langtons_kernelPhP3Antiiii_param_5
)
{
	.reg .pred 	%p<9>;
	.reg .b16 	%rs<10>;
	.reg .b32 	%r<43>;
	.reg .b64 	%rd<13>;

	ld.param.u64 	%rd6, [_Z15langtons_kernelPhP3Antiiii_param_0];
	ld.param.u64 	%rd7, [_Z15langtons_kernelPhP3Antiiii_param_1];
	ld.param.u32 	%r21, [_Z15langtons_kernelPhP3Antiiii_param_2];
	ld.param.u32 	%r22, [_Z15langtons_kernelPhP3Antiiii_param_3];
	ld.param.u32 	%r23, [_Z15langtons_kernelPhP3Antiiii_param_4];
	ld.param.u32 	%r24, [_Z15langtons_kernelPhP3Antiiii_param_5];
	mov.u32 	%r25, %ctaid.x;
	mov.u32 	%r1, %ntid.x;
	mov.u32 	%r26, %tid.x;
	mad.lo.s32 	%r37, %r25, %r1, %r26;
	setp.ge.s32 	%p1, %r37, %r24;
	@%p1 bra 	$L__BB0_13;
	setp.lt.s32 	%p2, %r23, 1;
	@%p2 bra 	$L__BB0_13;
	cvta.to.global.u64 	%rd1, %rd7;
	cvta.to.global.u64 	%rd2, %rd6;
	mov.u32 	%r27, %nctaid.x;
	mul.lo.s32 	%r3, %r1, %r27;
	add.s32 	%r4, %r22, -1;
	add.s32 	%r5, %r21, -1;
	mul.wide.s32 	%rd3, %r22, %r21;
$L__BB0_3:
	cvt.s64.s32 	%rd8, %r37;
	mul.lo.s64 	%rd4, %rd3, %rd8;
	mul.wide.s32 	%rd9, %r37, 12;
	add.s64 	%rd5, %rd1, %rd9;
	ld.global.u32 	%r7, [%rd5+8];
	bfe.u32 	%r29, %r7, 0, 8;
	cvt.u16.u32 	%rs9, %r29;
	ld.global.u32 	%r41, [%rd5+4];
	ld.global.u32 	%r42, [%rd5];
	mov.b32 	%r38, 0;
$L__BB0_4:
	mad.lo.s32 	%r30, %r41, %r21, %r42;
	cvt.s64.s32 	%rd10, %r30;
	add.s64 	%rd11, %rd4, %rd10;
	add.s64 	%rd12, %rd2, %rd11;
	ld.global.u8 	%rs5, [%rd12];
	setp.eq.s16 	%p3, %rs5, 0;
	selp.u16 	%rs6, 1, 0, %p3;
	selp.b16 	%rs7, 1, 3, %p3;
	add.s16 	%rs8, %rs7, %rs9;
	st.global.u8 	[%rd12], %rs6;
	and.b16  	%rs9, %rs8, 3;
	setp.gt.s16 	%p4, %rs9, 1;
	@%p4 bra 	$L__BB0_7;
	setp.eq.s16 	%p6, %rs9, 0;
	@%p6 bra 	$L__BB0_10;
	add.s32 	%r33, %r42, 1;
	rem.s32 	%r42, %r33, %r21;
	bra.uni 	$L__BB0_11;
$L__BB0_7:
	setp.eq.s16 	%p5, %rs9, 2;
	@%p5 bra 	$L__BB0_9;
	add.s32 	%r31, %r5, %r42;
	rem.s32 	%r42, %r31, %r21;
	bra.uni 	$L__BB0_11;
$L__BB0_9:
	add.s32 	%r32, %r41, 1;
	rem.s32 	%r41, %r32, %r22;
	bra.uni 	$L__BB0_11;
$L__BB0_10:
	add.s32 	%r34, %r4, %r41;
	rem.s32 	%r41, %r34, %r22;
$L__BB0_11:
	add.s32 	%r38, %r38, 1;
	setp.ne.s32 	%p7, %r38, %r23;
	@%p7 bra 	$L__BB0_4;
	st.global.u32 	[%rd5], %r42;
	st.global.u32 	[%rd5+4], %r41;
	cvt.u32.u16 	%r35, %rs9;
	bfi.b32 	%r36, %r35, %r7, 0, 8;
	st.global.u32 	[%rd5+8], %r36;
	add.s32 	%r37, %r37, %r3;
	setp.lt.s32 	%p8, %r37, %r24;
	@%p8 bra 	$L__BB0_3;
$L__BB0_13:
	ret;

}


// ===== COMPILED SASS (sm_100) =====

	.target	sm_100

	.elftype	@"ET_EXEC"


//--------------------- .note.nv.tkinfo           --------------------------
	.section	.note.nv.tkinfo,"",@"SHT_NOTE"
	.sectionflags	@"SHF_NOTE_NV_TKINFO"
	.tkinfo
        /*0018*/ 	.word	0x00000002
        /*0030*/ 	.string	""
        /*0030*/ 	.string	"ptxas"
        /*0030*/ 	.string	"Cuda compilation tools, release 13.0, V13.0.88"
        /*0030*/ 	.string	"Build cuda_13.0.r13.0/compiler.36424714_0"
        /*0030*/ 	.string	"-arch sm_100 -m 64 "



//--------------------- .note.nv.cuinfo           --------------------------
	.section	.note.nv.cuinfo,"",@"SHT_NOTE"
	.sectionflags	@"SHF_NOTE_NV_CUINFO"
        /*0018*/ 	.short	0x0002
        /*001a*/ 	.short	0x0064
        /*001c*/ 	.short	0x0082
	.zero		2


//--------------------- .nv.info                  --------------------------
	.section	.nv.info,"",@"SHT_CUDA_INFO"
	.align	4


	//----- nvinfo : EIATTR_REGCOUNT
	.align		4
        /*0000*/ 	.byte	0x04, 0x2f
        /*0002*/ 	.short	(.L_1 - .L_0)
	.align		4
.L_0:
        /*0004*/ 	.word	index@(_Z15langtons_kernelPhP3Antiiii)
        /*0008*/ 	.word	0x00000018


	//----- nvinfo : EIATTR_FRAME_SIZE
	.align		4
.L_1:
        /*000c*/ 	.byte	0x04, 0x11
        /*000e*/ 	.short	(.L_3 - .L_2)
	.align		4
.L_2:
        /*0010*/ 	.word	index@(_Z15langtons_kernelPhP3Antiiii)
        /*0014*/ 	.word	0x00000000


	//----- nvinfo : EIATTR_MIN_STACK_SIZE
	.align		4
.L_3:
        /*0018*/ 	.byte	0x04, 0x12
        /*001a*/ 	.short	(.L_5 - .L_4)
	.align		4
.L_4:
        /*001c*/ 	.word	index@(_Z15langtons_kernelPhP3Antiiii)
        /*0020*/ 	.word	0x00000000
.L_5:


//--------------------- .nv.compat                --------------------------
	.section	.nv.compat,"",@"SHT_CUDA_COMPAT_INFO"
	.align	4
        /*0000*/ 	.byte	0x02, 0x09, 0x00, 0x00, 0x02, 0x02, 0x01, 0x00, 0x02, 0x05, 0x05, 0x00, 0x03, 0x07, 0x01, 0x01
        /*0010*/ 	.byte	0x02, 0x03, 0x00, 0x00, 0x02, 0x06, 0x01, 0x00, 0x04, 0x0b, 0x08, 0x00, 0x09, 0x00, 0x00, 0x00
        /*0020*/ 	.byte	0x00, 0x00, 0x00, 0x00


//--------------------- .nv.info._Z15langtons_kernelPhP3Antiiii --------------------------
	.section	.nv.info._Z15langtons_kernelPhP3Antiiii,"",@"SHT_CUDA_INFO"
	.sectionflags	@""
	.align	4


	//----- nvinfo : EIATTR_CUDA_API_VERSION
	.align		4
        /*0000*/ 	.byte	0x04, 0x37
        /*0002*/ 	.short	(.L_7 - .L_6)
.L_6:
        /*0004*/ 	.word	0x00000082


	//----- nvinfo : EIATTR_KPARAM_INFO
	.align		4
.L_7:
        /*0008*/ 	.byte	0x04, 0x17
        /*000a*/ 	.short	(.L_9 - .L_8)
.L_8:
        /*000c*/ 	.word	0x00000000
        /*0010*/ 	.short	0x0005
        /*0012*/ 	.short	0x001c
        /*0014*/ 	.byte	0x00, 0xf0, 0x11, 0x00


	//----- nvinfo : EIATTR_KPARAM_INFO
	.align		4
.L_9:
        /*0018*/ 	.byte	0x04, 0x17
        /*001a*/ 	.short	(.L_11 - .L_10)
.L_10:
        /*001c*/ 	.word	0x00000000
        /*0020*/ 	.short	0x0004
        /*0022*/ 	.short	0x0018
        /*0024*/ 	.byte	0x00, 0xf0, 0x11, 0x00


	//----- nvinfo : EIATTR_KPARAM_INFO
	.align		4
.L_11:
        /*0028*/ 	.byte	0x04, 0x17
        /*002a*/ 	.short	(.L_13 - .L_12)
.L_12:
        /*002c*/ 	.word	0x00000000
        /*0030*/ 	.short	0x0003
        /*0032*/ 	.short	0x0014
        /*0034*/ 	.byte	0x00, 0xf0, 0x11, 0x00


	//----- nvinfo : EIATTR_KPARAM_INFO
	.align		4
.L_13:
        /*0038*/ 	.byte	0x04, 0x17
        /*003a*/ 	.short	(.L_15 - .L_14)
.L_14:
        /*003c*/ 	.word	0x00000000
        /*0040*/ 	.short	0x0002
        /*0042*/ 	.short	0x0010
        /*0044*/ 	.byte	0x00, 0xf0, 0x11, 0x00


	//----- nvinfo : EIATTR_KPARAM_INFO
	.align		4
.L_15:
        /*0048*/ 	.byte	0x04, 0x17
        /*004a*/ 	.short	(.L_17 - .L_16)
.L_16:
        /*004c*/ 	.word	0x00000000
        /*0050*/ 	.short	0x0001
        /*0052*/ 	.short	0x0008
        /*0054*/ 	.byte	0x00, 0xf5, 0x21, 0x00


	//----- nvinfo : EIATTR_KPARAM_INFO
	.align		4
.L_17:
        /*0058*/ 	.byte	0x04, 0x17
        /*005a*/ 	.short	(.L_19 - .L_18)
.L_18:
        /*005c*/ 	.word	0x00000000
        /*0060*/ 	.short	0x0000
        /*0062*/ 	.short	0x0000
        /*0064*/ 	.byte	0x00, 0xf5, 0x21, 0x00


	//----- nvinfo : EIATTR_SPARSE_MMA_MASK
	.align		4
.L_19:
        /*0068*/ 	.byte	0x03, 0x50
        /*006a*/ 	.short	0x0000


	//----- nvinfo : EIATTR_MAXREG_COUNT
	.align		4
        /*006c*/ 	.byte	0x03, 0x1b
        /*006e*/ 	.short	0x00ff


	//----- nvinfo : EIATTR_MERCURY_ISA_VERSION
	.align		4
        /*0070*/ 	.byte	0x03, 0x5f
        /*0072*/ 	.short	0x0101


	//----- nvinfo : EIATTR_VRC_CTA_INIT_COUNT
	.align		4
        /*0074*/ 	.byte	0x02, 0x4a
	.zero		1
	.zero		1


	//----- nvinfo : EIATTR_EXIT_INSTR_OFFSETS
	.align		4
        /*0078*/ 	.byte	0x04, 0x1c
        /*007a*/ 	.short	(.L_21 - .L_20)


	//   ....[0]....
.L_20:
        /*007c*/ 	.word	0x00000070


	//   ....[1]....
        /*0080*/ 	.word	0x000000a0


	//   ....[2]....
        /*0084*/ 	.word	0x00000a40


	//----- nvinfo : EIATTR_CRS_STACK_SIZE
	.align		4
.L_21:
        /*0088*/ 	.byte	0x04, 0x1e
        /*008a*/ 	.short	(.L_23 - .L_22)
.L_22:
        /*008c*/ 	.word	0x00000000


	//----- nvinfo : EIATTR_CBANK_PARAM_SIZE
	.align		4
.L_23:
        /*0090*/ 	.byte	0x03, 0x19
        /*0092*/ 	.short	0x0020


	//----- nvinfo : EIATTR_PARAM_CBANK
	.align		4
        /*0094*/ 	.byte	0x04, 0x0a
        /*0096*/ 	.short	(.L_25 - .L_24)
	.align		4
.L_24:
        /*0098*/ 	.word	index@(.nv.constant0._Z15langtons_kernelPhP3Antiiii)
        /*009c*/ 	.short	0x0380
        /*009e*/ 	.short	0x0020


	//----- nvinfo : EIATTR_SW_WAR
	.align		4
.L_25:
        /*00a0*/ 	.byte	0x04, 0x36
        /*00a2*/ 	.short	(.L_27 - .L_26)
.L_26:
        /*00a4*/ 	.word	0x00000008
.L_27:


//--------------------- .nv.callgraph             --------------------------
	.section	.nv.callgraph,"",@"SHT_CUDA_CALLGRAPH"
	.align	4
	.sectionentsize	8
	.align		4
        /*0000*/ 	.word	0x00000000
	.align		4
        /*0004*/ 	.word	0xffffffff
	.align		4
        /*0008*/ 	.word	0x00000000
	.align		4
        /*000c*/ 	.word	0xfffffffe
	.align		4
        /*0010*/ 	.word	0x00000000
	.align		4
        /*0014*/ 	.word	0xfffffffd
	.align		4
        /*0018*/ 	.word	0x00000000
	.align		4
        /*001c*/ 	.word	0xfffffffc


//--------------------- .text._Z15langtons_kernelPhP3Antiiii --------------------------
	.section	.text._Z15langtons_kernelPhP3Antiiii,"ax",@progbits
	.align	128
        .global         _Z15langtons_kernelPhP3Antiiii
        .type           _Z15langtons_kernelPhP3Antiiii,@function
        .size           _Z15langtons_kernelPhP3Antiiii,(.L_x_8 - _Z15langtons_kernelPhP3Antiiii)
        .other          _Z15langtons_kernelPhP3Antiiii,@"STO_CUDA_ENTRY STV_DEFAULT"
_Z15langtons_kernelPhP3Antiiii:
.text._Z15langtons_kernelPhP3Antiiii:
[----:B------:R-:W-:Y:S01]  /*0000*/  LDC R1, c[0x0][0x37c] ;  /* 0x0000df00ff017b82 */ /* 0x000fe20000000800 */
[----:B------:R-:W0:Y:S07]  /*0010*/  S2R R0, SR_TID.X ;  /* 0x0000000000007919 */ /* 0x000e2e0000002100 */
[----:B------:R-:W0:Y:S01]  /*0020*/  S2UR UR4, SR_CTAID.X ;  /* 0x00000000000479c3 */ /* 0x000e220000002500 */
[----:B------:R-:W1:Y:S07]  /*0030*/  LDCU UR5, c[0x0][0x39c] ;  /* 0x00007380ff0577ac */ /* 0x000e6e0008000800 */
[----:B------:R-:W0:Y:S02]  /*0040*/  LDC R7, c[0x0][0x360] ;  /* 0x0000d800ff077b82 */ /* 0x000e240000000800 */
[----:B0-----:R-:W-:-:S05]  /*0050*/  IMAD R0, R7, UR4, R0 ;  /* 0x0000000407007c24 */ /* 0x001fca000f8e0200 */
[----:B-1----:R-:W-:-:S13]  /*0060*/  ISETP.GE.AND P0, PT, R0, UR5, PT ;  /* 0x0000000500007c0c */ /* 0x002fda000bf06270 */
[----:B------:R-:W-:Y:S05]  /*0070*/  @P0 EXIT ;  /* 0x000000000000094d */ /* 0x000fea0003800000 */
[----:B------:R-:W0:Y:S02]  /*0080*/  LDC R2, c[0x0][0x398] ;  /* 0x0000e600ff027b82 */ /* 0x000e240000000800 */
[----:B0-----:R-:W-:-:S13]  /*0090*/  ISETP.GE.AND P0, PT, R2, 0x1, PT ;  /* 0x000000010200780c */ /* 0x001fda0003f06270 */
[----:B------:R-:W-:Y:S05]  /*00a0*/  @!P0 EXIT ;  /* 0x000000000000894d */ /* 0x000fea0003800000 */
[----:B------:R-:W0:Y:S01]  /*00b0*/  LDCU UR6, c[0x0][0x370] ;  /* 0x00006e00ff0677ac */ /* 0x000e220008000800 */
[----:B------:R-:W1:Y:S01]  /*00c0*/  LDCU.64 UR4, c[0x0][0x390] ;  /* 0x00007200ff0477ac */ /* 0x000e620008000a00 */
[----:B------:R-:W2:Y:S01]  /*00d0*/  LDCU.64 UR8, c[0x0][0x358] ;  /* 0x00006b00ff0877ac */ /* 0x000ea20008000a00 */
[----:B------:R-:W3:Y:S01]  /*00e0*/  LDCU UR7, c[0x0][0x398] ;  /* 0x00007300ff0777ac */ /* 0x000ee20008000800 */
[----:B------:R-:W4:Y:S01]  /*00f0*/  LDCU.64 UR10, c[0x0][0x380] ;  /* 0x00007000ff0a77ac */ /* 0x000f220008000a00 */
[----:B0-----:R-:W-:Y:S01]  /*0100*/  IMAD R7, R7, UR6, RZ ;  /* 0x0000000607077c24 */ /* 0x001fe2000f8e02ff */
[----:B-1----:R-:W-:-:S12]  /*0110*/  UIMAD.WIDE UR4, UR5, UR4, URZ ;  /* 0x00000004050472a5 */ /* 0x002fd8000f8e02ff */
.L_x_6:
[----:B------:R-:W0:Y:S08]  /*0120*/  LDC.64 R2, c[0x0][0x388] ;  /* 0x0000e200ff027b82 */ /* 0x000e300000000a00 */
[----:B------:R-:W1:Y:S08]  /*0130*/  LDC R10, c[0x0][0x394] ;  /* 0x0000e500ff0a7b82 */ /* 0x000e700000000800 */
[----:B------:R-:W1:Y:S01]  /*0140*/  LDC R11, c[0x0][0x390] ;  /* 0x0000e400ff0b7b82 */ /* 0x000e620000000800 */
[----:B0-----:R-:W-:-:S05]  /*0150*/  IMAD.WIDE R2, R0, 0xc, R2 ;  /* 0x0000000c00027825 */ /* 0x001fca00078e0202 */
[----:B--2---:R-:W2:Y:S04]  /*0160*/  LDG.E R6, desc[UR8][R2.64+0x8] ;  /* 0x0000080802067981 */ /* 0x004ea8000c1e1900 */
[----:B------:R0:W5:Y:S04]  /*0170*/  LDG.E R9, desc[UR8][R2.64+0x4] ;  /* 0x0000040802097981 */ /* 0x000168000c1e1900 */
[----:B------:R0:W5:Y:S01]  /*0180*/  LDG.E R8, desc[UR8][R2.64] ;  /* 0x0000000802087981 */ /* 0x000162000c1e1900 */
[----:B------:R-:W-:Y:S01]  /*0190*/  SHF.R.S32.HI R4, RZ, 0x1f, R0 ;  /* 0x0000001fff047819 */ /* 0x000fe20000011400 */
[----:B------:R-:W-:-:S02]  /*01a0*/  IMAD R5, R0, UR5, RZ ;  /* 0x0000000500057c24 */ /* 0x000fc4000f8e02ff */
[----:B------:R-:W-:Y:S02]  /*01b0*/  IMAD.MOV.U32 R13, RZ, RZ, RZ ;  /* 0x000000ffff0d7224 */ /* 0x000fe400078e00ff */
[----:B------:R-:W-:Y:S02]  /*01c0*/  IMAD R17, R4, UR4, R5 ;  /* 0x0000000404117c24 */ /* 0x000fe4000f8e0205 */
[----:B------:R-:W-:-:S04]  /*01d0*/  IMAD.WIDE.U32 R4, R0, UR4, RZ ;  /* 0x0000000400047c25 */ /* 0x000fc8000f8e00ff */
[----:B------:R-:W-:Y:S01]  /*01e0*/  IMAD.IADD R12, R5, 0x1, R17 ;  /* 0x00000001050c7824 */ /* 0x000fe200078e0211 */
[----:B012---:R-:W-:-:S07]  /*01f0*/  PRMT R15, R6, 0x7770, RZ ;  /* 0x00007770060f7816 */ /* 0x007fce00000000ff */
.L_x_5:
[----:B-----5:R-:W-:-:S05]  /*0200*/  IMAD R17, R9, R11, R8 ;  /* 0x0000000b09117224 */ /* 0x020fca00078e0208 */
[--C-:B------:R-:W-:Y:S02]  /*0210*/  SHF.R.S32.HI R19, RZ, 0x1f, R17.reuse ;  /* 0x0000001fff137819 */ /* 0x100fe40000011411 */
[----:B----4-:R-:W-:-:S04]  /*0220*/  IADD3 R16, P0, P1, R4, UR10, R17 ;  /* 0x0000000a04107c10 */ /* 0x010fc8000f91e011 */
[----:B------:R-:W-:-:S05]  /*0230*/  IADD3.X R17, PT, PT, R12, UR11, R19, P0, P1 ;  /* 0x0000000b0c117c10 */ /* 0x000fca00087e2413 */
[----:B------:R-:W2:Y:S01]  /*0240*/  LDG.E.U8 R14, desc[UR8][R16.64] ;  /* 0x00000008100e7981 */ /* 0x000ea2000c1e1100 */
[----:B------:R-:W-:Y:S01]  /*0250*/  IADD3 R13, PT, PT, R13, 0x1, RZ ;  /* 0x000000010d0d7810 */ /* 0x000fe20007ffe0ff */
[----:B------:R-:W-:Y:S01]  /*0260*/  BSSY.RECONVERGENT B0, `(.L_x_0) ;  /* 0x0000074000007945 */ /* 0x000fe20003800200 */
[----:B--2---:R-:W-:Y:S01]  /*0270*/  ISETP.NE.AND P0, PT, R14, RZ, PT ;  /* 0x000000ff0e00720c */ /* 0x004fe20003f05270 */
[----:B------:R-:W-:-:S03]  /*0280*/  VIADD R14, R15, 0x1 ;  /* 0x000000010f0e7836 */ /* 0x000fc60000000000 */
[----:B------:R-:W-:-:S05]  /*0290*/  SEL R19, RZ, 0x1, P0 ;  /* 0x00000001ff137807 */ /* 0x000fca0000000000 */
[----:B------:R0:W-:Y:S04]  /*02a0*/  STG.E.U8 desc[UR8][R16.64], R19 ;  /* 0x0000001310007986 */ /* 0x0001e8000c101108 */
[----:B------:R-:W-:Y:S01]  /*02b0*/  @P0 VIADD R14, R15, 0x3 ;  /* 0x000000030f0e0836 */ /* 0x000fe20000000000 */
[----:B---3--:R-:W-:-:S04]  /*02c0*/  ISETP.NE.AND P0, PT, R13, UR7, PT ;  /* 0x000000070d007c0c */ /* 0x008fc8000bf05270 */
[----:B------:R-:W-:-:S04]  /*02d0*/  LOP3.LUT R14, R14, 0x3, RZ, 0xc0, !PT ;  /* 0x000000030e0e7812 */ /* 0x000fc800078ec0ff */
[C---:B------:R-:W-:Y:S02]  /*02e0*/  ISETP.GT.AND P1, PT, R14.reuse, 0x1, PT ;  /* 0x000000010e00780c */ /* 0x040fe40003f24270 */
[----:B------:R-:W-:-:S11]  /*02f0*/  PRMT R15, R14, 0x7610, R15 ;  /* 0x000076100e0f7816 */ /* 0x000fd6000000000f */
[----:B0-----:R-:W-:Y:S05]  /*0300*/  @P1 BRA `(.L_x_1) ;  /* 0x0000000000d41947 */ /* 0x001fea0003800000 */
[----:B------:R-:W-:-:S04]  /*0310*/  PRMT R14, R15, 0x9910, RZ ;  /* 0x000099100f0e7816 */ /* 0x000fc800000000ff */
[----:B------:R-:W-:-:S13]  /*0320*/  ISETP.NE.AND P1, PT, R14, RZ, PT ;  /* 0x000000ff0e00720c */ /* 0x000fda0003f25270 */
[----:B------:R-:W-:Y:S05]  /*0330*/  @!P1 BRA `(.L_x_2) ;  /* 0x0000000000649947 */ /* 0x000fea0003800000 */
[----:B------:R-:W-:Y:S01]  /*0340*/  IABS R14, R11 ;  /* 0x0000000b000e7213 */ /* 0x000fe20000000000 */
[----:B------:R-:W-:-:S03]  /*0350*/  VIADD R8, R8, 0x1 ;  /* 0x0000000108087836 */ /* 0x000fc60000000000 */
[----:B------:R-:W0:Y:S02]  /*0360*/  I2F.RP R18, R14 ;  /* 0x0000000e00127306 */ /* 0x000e240000209400 */
[----:B------:R-:W-:Y:S02]  /*0370*/  IABS R20, R8 ;  /* 0x0000000800147213 */ /* 0x000fe40000000000 */
[----:B------:R-:W-:-:S04]  /*0380*/  ISETP.GE.AND P3, PT, R8, RZ, PT ;  /* 0x000000ff0800720c */ /* 0x000fc80003f66270 */
[----:B0-----:R-:W0:Y:S02]  /*0390*/  MUFU.RCP R18, R18 ;  /* 0x0000001200127308 */ /* 0x001e240000001000 */
[----:B0-----:R-:W-:-:S06]  /*03a0*/  VIADD R16, R18, 0xffffffe ;  /* 0x0ffffffe12107836 */ /* 0x001fcc0000000000 */
[----:B------:R0:W1:Y:S02]  /*03b0*/  F2I.FTZ.U32.TRUNC.NTZ R17, R16 ;  /* 0x0000001000117305 */ /* 0x000064000021f000 */
[----:B0-----:R-:W-:Y:S02]  /*03c0*/  IMAD.MOV.U32 R16, RZ, RZ, RZ ;  /* 0x000000ffff107224 */ /* 0x001fe400078e00ff */
[----:B-1----:R-:W-:-:S04]  /*03d0*/  IMAD.MOV R19, RZ, RZ, -R17 ;  /* 0x000000ffff137224 */ /* 0x002fc800078e0a11 */
[----:B------:R-:W-:-:S04]  /*03e0*/  IMAD R19, R19, R14, RZ ;  /* 0x0000000e13137224 */ /* 0x000fc800078e02ff */
[----:B------:R-:W-:Y:S01]  /*03f0*/  IMAD.HI.U32 R17, R17, R19, R16 ;  /* 0x0000001311117227 */ /* 0x000fe200078e0010 */
[----:B------:R-:W-:-:S05]  /*0400*/  MOV R19, R20 ;  /* 0x0000001400137202 */ /* 0x000fca0000000f00 */
[----:B------:R-:W-:-:S04]  /*0410*/  IMAD.HI.U32 R17, R17, R19, RZ ;  /* 0x0000001311117227 */ /* 0x000fc800078e00ff */
[----:B------:R-:W-:-:S04]  /*0420*/  IMAD.MOV R17, RZ, RZ, -R17 ;  /* 0x000000ffff117224 */ /* 0x000fc800078e0a11 */
[----:B------:R-:W-:-:S05]  /*0430*/  IMAD R17, R14, R17, R19 ;  /* 0x000000110e117224 */ /* 0x000fca00078e0213 */
[----:B------:R-:W-:-:S13]  /*0440*/  ISETP.GT.U32.AND P1, PT, R14, R17, PT ;  /* 0x000000110e00720c */ /* 0x000fda0003f24070 */
[----:B------:R-:W-:Y:S01]  /*0450*/  @!P1 IMAD.IADD R17, R17, 0x1, -R14 ;  /* 0x0000000111119824 */ /* 0x000fe200078e0a0e */
[----:B------:R-:W-:-:S04]  /*0460*/  ISETP.NE.AND P1, PT, R11, RZ, PT ;  /* 0x000000ff0b00720c */ /* 0x000fc80003f25270 */
[----:B------:R-:W-:-:S13]  /*0470*/  ISETP.GT.U32.AND P2, PT, R14, R17, PT ;  /* 0x000000110e00720c */ /* 0x000fda0003f44070 */
[----:B------:R-:W-:-:S05]  /*0480*/  @!P2 IMAD.IADD R17, R17, 0x1, -R14 ;  /* 0x000000011111a824 */ /* 0x000fca00078e0a0e */
[----:B------:R-:W-:-:S05]  /*0490*/  MOV R8, R17 ;  /* 0x0000001100087202 */ /* 0x000fca0000000f00 */
[----:B------:R-:W-:Y:S01]  /*04a0*/  @!P3 IMAD.MOV R8, RZ, RZ, -R8 ;  /* 0x000000ffff08b224 */ /* 0x000fe200078e0a08 */
[----:B------:R-:W-:Y:S01]  /*04b0*/  @!P1 LOP3.LUT R8, RZ, R11, RZ, 0x33, !PT ;  /* 0x0000000bff089212 */ /* 0x000fe200078e33ff */
[----:B------:R-:W-:Y:S06]  /*04c0*/  BRA `(.L_x_3) ;  /* 0x0000000400347947 */ /* 0x000fec0003800000 */
.L_x_2:
[----:B------:R-:W-:Y:S02]  /*04d0*/  IABS R14, R10 ;  /* 0x0000000a000e7213 */ /* 0x000fe40000000000 */
[----:B------:R-:W-:Y:S02]  /*04e0*/  IADD3 R9, PT, PT, R9, -0x1, R10 ;  /* 0xffffffff09097810 */ /* 0x000fe40007ffe00a */
[----:B------:R-:W0:Y:S02]  /*04f0*/  I2F.RP R18, R14 ;  /* 0x0000000e00127306 */ /* 0x000e240000209400 */
[----:B------:R-:W-:Y:S02]  /*0500*/  IABS R20, R9 ;  /* 0x0000000900147213 */ /* 0x000fe40000000000 */
[----:B------:R-:W-:-:S04]  /*0510*/  ISETP.GE.AND P3, PT, R9, RZ, PT ;  /* 0x000000ff0900720c */ /* 0x000fc80003f66270 */
[----:B0-----:R-:W0:Y:S02]  /*0520*/  MUFU.RCP R18, R18 ;  /* 0x0000001200127308 */ /* 0x001e240000001000 */
[----:B0-----:R-:W-:-:S06]  /*0530*/  VIADD R16, R18, 0xffffffe ;  /* 0x0ffffffe12107836 */ /* 0x001fcc0000000000 */
[----:B------:R0:W1:Y:S02]  /*0540*/  F2I.FTZ.U32.TRUNC.NTZ R17, R16 ;  /* 0x0000001000117305 */ /* 0x000064000021f000 */
[----:B0-----:R-:W-:Y:S02]  /*0550*/  HFMA2 R16, -RZ, RZ, 0, 0 ;  /* 0x00000000ff107431 */ /* 0x001fe400000001ff */
[----:B-1----:R-:W-:-:S04]  /*0560*/  IMAD.MOV R19, RZ, RZ, -R17 ;  /* 0x000000ffff137224 */ /* 0x002fc800078e0a11 */
[----:B------:R-:W-:-:S04]  /*0570*/  IMAD R19, R19, R14, RZ ;  /* 0x0000000e13137224 */ /* 0x000fc800078e02ff */
[----:B------:R-:W-:-:S04]  /*0580*/  IMAD.HI.U32 R17, R17, R19, R16 ;  /* 0x0000001311117227 */ /* 0x000fc800078e0010 */
[----:B------:R-:W-:-:S04]  /*0590*/  IMAD.MOV.U32 R19, RZ, RZ, R20 ;  /* 0x000000ffff137224 */ /* 0x000fc800078e0014 */
[----:B------:R-:W-:-:S04]  /*05a0*/  IMAD.HI.U32 R17, R17, R19, RZ ;  /* 0x0000001311117227 */ /* 0x000fc800078e00ff */
[----:B------:R-:W-:-:S04]  /*05b0*/  IMAD.MOV R17, RZ, RZ, -R17 ;  /* 0x000000ffff117224 */ /* 0x000fc800078e0a11 */
[----:B------:R-:W-:-:S05]  /*05c0*/  IMAD R17, R14, R17, R19 ;  /* 0x000000110e117224 */ /* 0x000fca00078e0213 */
[----:B------:R-:W-:-:S13]  /*05d0*/  ISETP.GT.U32.AND P1, PT, R14, R17, PT ;  /* 0x000000110e00720c */ /* 0x000fda0003f24070 */
[----:B------:R-:W-:Y:S01]  /*05e0*/  @!P1 IMAD.IADD R17, R17, 0x1, -R14 ;  /* 0x0000000111119824 */ /* 0x000fe200078e0a0e */
[----:B------:R-:W-:-:S04]  /*05f0*/  ISETP.NE.AND P1, PT, R10, RZ, PT ;  /* 0x000000ff0a00720c */ /* 0x000fc80003f25270 */
[----:B------:R-:W-:-:S13]  /*0600*/  ISETP.GT.U32.AND P2, PT, R14, R17, PT ;  /* 0x000000110e00720c */ /* 0x000fda0003f44070 */
[----:B------:R-:W-:-:S05]  /*0610*/  @!P2 IADD3 R17, PT, PT, R17, -R14, RZ ;  /* 0x8000000e1111a210 */ /* 0x000fca0007ffe0ff */
[----:B------:R-:W-:-:S04]  /*0620*/  IMAD.MOV.U32 R9, RZ, RZ, R17 ;  /* 0x000000ffff097224 */ /* 0x000fc800078e0011 */
[----:B------:R-:W-:Y:S01]  /*0630*/  @!P3 IMAD.MOV R9, RZ, RZ, -R9 ;  /* 0x000000ffff09b224 */ /* 0x000fe200078e0a09 */
[----:B------:R-:W-:Y:S01]  /*0640*/  @!P1 LOP3.LUT R9, RZ, R10, RZ, 0x33, !PT ;  /* 0x0000000aff099212 */ /* 0x000fe200078e33ff */
[----:B------:R-:W-:Y:S06]  /*0650*/  BRA `(.L_x_3) ;  /* 0x0000000000d07947 */ /* 0x000fec0003800000 */
.L_x_1:
[----:B------:R-:W-:-:S04]  /*0660*/  PRMT R14, R15, 0x9910, RZ ;  /* 0x000099100f0e7816 */ /* 0x000fc800000000ff */
[----:B------:R-:W-:-:S13]  /*0670*/  ISETP.NE.AND P1, PT, R14, 0x2, PT ;  /* 0x000000020e00780c */ /* 0x000fda0003f25270 */
[----:B------:R-:W-:Y:S05]  /*0680*/  @!P1 BRA `(.L_x_4) ;  /* 0x0000000000649947 */ /* 0x000fea0003800000 */
[----:B------:R-:W-:Y:S01]  /*0690*/  IABS R14, R11 ;  /* 0x0000000b000e7213 */ /* 0x000fe20000000000 */
[----:B------:R-:W-:Y:S01]  /*06a0*/  IMAD.MOV.U32 R16, RZ, RZ, RZ ;  /* 0x000000ffff107224 */ /* 0x000fe200078e00ff */
[----:B------:R-:W-:Y:S02]  /*06b0*/  IADD3 R8, PT, PT, R8, -0x1, R11 ;  /* 0xffffffff08087810 */ /* 0x000fe40007ffe00b */
[----:B------:R-:W0:Y:S01]  /*06c0*/  I2F.RP R18, R14 ;  /* 0x0000000e00127306 */ /* 0x000e220000209400 */
[----:B------:R-:W-:Y:S02]  /*06d0*/  ISETP.NE.AND P3, PT, R11, RZ, PT ;  /* 0x000000ff0b00720c */ /* 0x000fe40003f65270 */
[----:B------:R-:W-:Y:S02]  /*06e0*/  IABS R20, R8 ;  /* 0x0000000800147213 */ /* 0x000fe40000000000 */
[----:B------:R-:W-:-:S03]  /*06f0*/  ISETP.GE.AND P2, PT, R8, RZ, PT ;  /* 0x000000ff0800720c */ /* 0x000fc60003f46270 */
[----:B0-----:R-:W0:Y:S02]  /*0700*/  MUFU.RCP R18, R18 ;  /* 0x0000001200127308 */ /* 0x001e240000001000 */
[----:B0-----:R-:W-:-:S06]  /*0710*/  VIADD R19, R18, 0xffffffe ;  /* 0x0ffffffe12137836 */ /* 0x001fcc0000000000 */
[----:B------:R-:W0:Y:S02]  /*0720*/  F2I.FTZ.U32.TRUNC.NTZ R17, R19 ;  /* 0x0000001300117305 */ /* 0x000e24000021f000 */
[----:B0-----:R-:W-:-:S05]  /*0730*/  IADD3 R21, PT, PT, RZ, -R17, RZ ;  /* 0x80000011ff157210 */ /* 0x001fca0007ffe0ff */
[----:B------:R-:W-:-:S04]  /*0740*/  IMAD R21, R21, R14, RZ ;  /* 0x0000000e15157224 */ /* 0x000fc800078e02ff */
[----:B------:R-:W-:-:S04]  /*0750*/  IMAD.HI.U32 R16, R17, R21, R16 ;  /* 0x0000001511107227 */ /* 0x000fc800078e0010 */
[----:B------:R-:W-:-:S04]  /*0760*/  IMAD.MOV.U32 R17, RZ, RZ, R20 ;  /* 0x000000ffff117224 */ /* 0x000fc800078e0014 */
[----:B------:R-:W-:-:S04]  /*0770*/  IMAD.HI.U32 R16, R16, R17, RZ ;  /* 0x0000001110107227 */ /* 0x000fc800078e00ff */
[----:B------:R-:W-:-:S04]  /*0780*/  IMAD.MOV R16, RZ, RZ, -R16 ;  /* 0x000000ffff107224 */ /* 0x000fc800078e0a10 */
[----:B------:R-:W-:-:S05]  /*0790*/  IMAD R17, R14, R16, R17 ;  /* 0x000000100e117224 */ /* 0x000fca00078e0211 */
[----:B------:R-:W-:-:S13]  /*07a0*/  ISETP.GT.U32.AND P1, PT, R14, R17, PT ;  /* 0x000000110e00720c */ /* 0x000fda0003f24070 */
[----:B------:R-:W-:-:S04]  /*07b0*/  @!P1 IADD3 R17, PT, PT, R17, -R14, RZ ;  /* 0x8000000e11119210 */ /* 0x000fc80007ffe0ff */
[----:B------:R-:W-:-:S13]  /*07c0*/  ISETP.GT.U32.AND P1, PT, R14, R17, PT ;  /* 0x000000110e00720c */ /* 0x000fda0003f24070 */
[----:B------:R-:W-:-:S04]  /*07d0*/  @!P1 IMAD.IADD R17, R17, 0x1, -R14 ;  /* 0x0000000111119824 */ /* 0x000fc800078e0a0e */
[----:B------:R-:W-:-:S04]  /*07e0*/  IMAD.MOV.U32 R8, RZ, RZ, R17 ;  /* 0x000000ffff087224 */ /* 0x000fc800078e0011 */
[----:B------:R-:W-:Y:S01]  /*07f0*/  @!P2 IMAD.MOV R8, RZ, RZ, -R8 ;  /* 0x000000ffff08a224 */ /* 0x000fe200078e0a08 */
[----:B------:R-:W-:Y:S01]  /*0800*/  @!P3 LOP3.LUT R8, RZ, R11, RZ, 0x33, !PT ;  /* 0x0000000bff08b212 */ /* 0x000fe200078e33ff */
[----:B------:R-:W-:Y:S06]  /*0810*/  BRA `(.L_x_3) ;  /* 0x0000000000607947 */ /* 0x000fec0003800000 */
.L_x_4:
[----:B------:R-:W-:Y:S01]  /*0820*/  IABS R14, R10 ;  /* 0x0000000a000e7213 */ /* 0x000fe20000000000 */
[----:B------:R-:W-:Y:S01]  /*0830*/  VIADD R9, R9, 0x1 ;  /* 0x0000000109097836 */ /* 0x000fe20000000000 */
[----:B------:R-:W-:Y:S01]  /*0840*/  ISETP.NE.AND P3, PT, R10, RZ, PT ;  /* 0x000000ff0a00720c */ /* 0x000fe20003f65270 */
[----:B------:R-:W-:Y:S01]  /*0850*/  IMAD.MOV.U32 R16, RZ, RZ, RZ ;  /* 0x000000ffff107224 */ /* 0x000fe200078e00ff */
[----:B------:R-:W0:Y:S02]  /*0860*/  I2F.RP R18, R14 ;  /* 0x0000000e00127306 */ /* 0x000e240000209400 */
[----:B------:R-:W-:Y:S02]  /*0870*/  IABS R20, R9 ;  /* 0x0000000900147213 */ /* 0x000fe40000000000 */
[----:B------:R-:W-:-:S04]  /*0880*/  ISETP.GE.AND P2, PT, R9, RZ, PT ;  /* 0x000000ff0900720c */ /* 0x000fc80003f46270 */
[----:B0-----:R-:W0:Y:S02]  /*0890*/  MUFU.RCP R18, R18 ;  /* 0x0000001200127308 */ /* 0x001e240000001000 */
[----:B0-----:R-:W-:-:S06]  /*08a0*/  IADD3 R19, PT, PT, R18, 0xffffffe, RZ ;  /* 0x0ffffffe12137810 */ /* 0x001fcc0007ffe0ff */
[----:B------:R-:W0:Y:S02]  /*08b0*/  F2I.FTZ.U32.TRUNC.NTZ R17, R19 ;  /* 0x0000001300117305 */ /* 0x000e24000021f000 */
[----:B0-----:R-:W-:-:S04]  /*08c0*/  IMAD.MOV R21, RZ, RZ, -R17 ;  /* 0x000000ffff157224 */ /* 0x001fc800078e0a11 */
[----:B------:R-:W-:-:S04]  /*08d0*/  IMAD R21, R21, R14, RZ ;  /* 0x0000000e15157224 */ /* 0x000fc800078e02ff */
[----:B------:R-:W-:Y:S01]  /*08e0*/  IMAD.HI.U32 R16, R17, R21, R16 ;  /* 0x0000001511107227 */ /* 0x000fe200078e0010 */
[----:B------:R-:W-:-:S05]  /*08f0*/  MOV R17, R20 ;  /* 0x0000001400117202 */ /* 0x000fca0000000f00 */
[----:B------:R-:W-:-:S04]  /*0900*/  IMAD.HI.U32 R16, R16, R17, RZ ;  /* 0x0000001110107227 */ /* 0x000fc800078e00ff */
[----:B------:R-:W-:-:S04]  /*0910*/  IMAD.MOV R16, RZ, RZ, -R16 ;  /* 0x000000ffff107224 */ /* 0x000fc800078e0a10 */
[----:B------:R-:W-:-:S05]  /*0920*/  IMAD R17, R14, R16, R17 ;  /* 0x000000100e117224 */ /* 0x000fca00078e0211 */
[----:B------:R-:W-:-:S13]  /*0930*/  ISETP.GT.U32.AND P1, PT, R14, R17, PT ;  /* 0x000000110e00720c */ /* 0x000fda0003f24070 */
[----:B------:R-:W-:-:S05]  /*0940*/  @!P1 IMAD.IADD R17, R17, 0x1, -R14 ;  /* 0x0000000111119824 */ /* 0x000fca00078e0a0e */
[----:B------:R-:W-:-:S13]  /*0950*/  ISETP.GT.U32.AND P1, PT, R14, R17, PT ;  /* 0x000000110e00720c */ /* 0x000fda0003f24070 */
[----:B------:R-:W-:-:S05]  /*0960*/  @!P1 IMAD.IADD R17, R17, 0x1, -R14 ;  /* 0x0000000111119824 */ /* 0x000fca00078e0a0e */
[----:B------:R-:W-:-:S05]  /*0970*/  MOV R9, R17 ;  /* 0x0000001100097202 */ /* 0x000fca0000000f00 */
[----:B------:R-:W-:Y:S01]  /*0980*/  @!P2 IMAD.MOV R9, RZ, RZ, -R9 ;  /* 0x000000ffff09a224 */ /* 0x000fe200078e0a09 */
[----:B------:R-:W-:-:S07]  /*0990*/  @!P3 LOP3.LUT R9, RZ, R10, RZ, 0x33, !PT ;  /* 0x0000000aff09b212 */ /* 0x000fce00078e33ff */
.L_x_3:
[----:B------:R-:W-:Y:S05]  /*09a0*/  BSYNC.RECONVERGENT B0 ;  /* 0x0000000000007941 */ /* 0x000fea0003800200 */
.L_x_0:
[----:B------:R-:W-:Y:S05]  /*09b0*/  @P0 BRA `(.L_x_5) ;  /* 0xfffffff800100947 */ /* 0x000fea000383ffff */
[----:B------:R-:W0:Y:S01]  /*09c0*/  LDCU UR6, c[0x0][0x39c] ;  /* 0x00007380ff0677ac */ /* 0x000e220008000800 */
[----:B------:R-:W-:Y:S01]  /*09d0*/  PRMT R15, R15, 0x7650, R6 ;  /* 0x000076500f0f7816 */ /* 0x000fe20000000006 */
[----:B------:R1:W-:Y:S01]  /*09e0*/  STG.E desc[UR8][R2.64], R8 ;  /* 0x0000000802007986 */ /* 0x0003e2000c101908 */
[----:B------:R-:W-:-:S03]  /*09f0*/  IMAD.IADD R0, R7, 0x1, R0 ;  /* 0x0000000107007824 */ /* 0x000fc600078e0200 */
[----:B------:R1:W-:Y:S04]  /*0a00*/  STG.E desc[UR8][R2.64+0x4], R9 ;  /* 0x0000040902007986 */ /* 0x0003e8000c101908 */
[----:B------:R1:W-:Y:S01]  /*0a10*/  STG.E desc[UR8][R2.64+0x8], R15 ;  /* 0x0000080f02007986 */ /* 0x0003e2000c101908 */
[----:B0-----:R-:W-:-:S13]  /*0a20*/  ISETP.GE.AND P0, PT, R0, UR6, PT ;  /* 0x0000000600007c0c */ /* 0x001fda000bf06270 */
[----:B-1----:R-:W-:Y:S05]  /*0a30*/  @!P0 BRA `(.L_x_6) ;  /* 0xfffffff400b88947 */ /* 0x002fea000383ffff */
[----:B------:R-:W-:Y:S05]  /*0a40*/  EXIT ;  /* 0x000000000000794d */ /* 0x000fea0003800000 */
.L_x_7:
[----:B------:R-:W-:-:S00]  /*0a50*/  BRA `(.L_x_7) ;  /* 0xfffffffc00fc7947 */ /* 0x000fc0000383ffff */
[----:B------:R-:W-:-:S00]  /*0a60*/  NOP ;  /* 0x0000000000007918 */ /* 0x000fc00000000000 */
        /* <DEDUP_REMOVED lines=9> */
.L_x_8:


//--------------------- .nv.shared.reserved.0     --------------------------
	.section	.nv.shared.reserved.0,"aw",@nobits
	.weak		__nv_reservedSMEM_offset_0_alias
	.size		__nv_reservedSMEM_offset_0_alias, 0, 64
	.other		__nv_reservedSMEM_offset_0_alias,@"STO_CUDA_RESERVED_SHARED STV_DEFAULT"
__nv_reservedSMEM_offset_0_alias:
	.zero		0
	.zero		64


//--------------------- .nv.constant0._Z15langtons_kernelPhP3Antiiii --------------------------
	.section	.nv.constant0._Z15langtons_kernelPhP3Antiiii,"a",@progbits
	.sectionflags	@""
	.align	4
.nv.constant0._Z15langtons_kernelPhP3Antiiii:
	.zero		928


//--------------------- SYMBOLS --------------------------

	.type		.nv.reservedSmem.offset0,@object
	.size		.nv.reservedSmem.offset0,0x4
